//
// Generated by NVIDIA NVVM Compiler
//
// Compiler Build ID: CL-36424714
// Cuda compilation tools, release 13.0, V13.0.88
// Based on NVVM 20.0.0
//

.version 9.0
.target sm_100
.address_size 64

	// .globl	_Z12AddGPUKernelPKfPf

.visible .entry _Z12AddGPUKernelPKfPf(
	.param .u64 .ptr .align 1 _Z12AddGPUKernelPKfPf_param_0,
	.param .u64 .ptr .align 1 _Z12AddGPUKernelPKfPf_param_1
)
{
	.reg .pred 	%p<2>;
	.reg .b32 	%r<5>;
	.reg .b32 	%f<4>;
	.reg .b64 	%rd<8>;

	ld.param.u64 	%rd1, [_Z12AddGPUKernelPKfPf_param_0];
	ld.param.u64 	%rd2, [_Z12AddGPUKernelPKfPf_param_1];
	mov.u32 	%r2, %ctaid.x;
	mov.u32 	%r3, %ntid.x;
	mov.u32 	%r4, %tid.x;
	mad.lo.s32 	%r1, %r2, %r3, %r4;
	setp.gt.s32 	%p1, %r1, 63;
	@%p1 bra 	$L__BB0_2;
	cvta.to.global.u64 	%rd3, %rd1;
	cvta.to.global.u64 	%rd4, %rd2;
	mul.wide.s32 	%rd5, %r1, 4;
	add.s64 	%rd6, %rd3, %rd5;
	ld.global.f32 	%f1, [%rd6];
	add.s64 	%rd7, %rd4, %rd5;
	ld.global.f32 	%f2, [%rd7];
	add.f32 	%f3, %f1, %f2;
	st.global.f32 	[%rd7], %f3;
$L__BB0_2:
	ret;

}


// ===== COMPILED SASS (sm_100) =====

	.target	sm_100

	.elftype	@"ET_EXEC"


//--------------------- .note.nv.tkinfo           --------------------------
	.section	.note.nv.tkinfo,"",@"SHT_NOTE"
	.sectionflags	@"SHF_NOTE_NV_TKINFO"
	.tkinfo
        /*0018*/ 	.word	0x00000002
        /*0030*/ 	.string	""
        /*0030*/ 	.string	"ptxas"
        /*0030*/ 	.string	"Cuda compilation tools, release 13.0, V13.0.88"
        /*0030*/ 	.string	"Build cuda_13.0.r13.0/compiler.36424714_0"
        /*0030*/ 	.string	"-arch sm_100 -m 64 "



//--------------------- .note.nv.cuinfo           --------------------------
	.section	.note.nv.cuinfo,"",@"SHT_NOTE"
	.sectionflags	@"SHF_NOTE_NV_CUINFO"
        /*0018*/ 	.short	0x0002
        /*001a*/ 	.short	0x0064
        /*001c*/ 	.short	0x0082
	.zero		2


//--------------------- .nv.info                  --------------------------
	.section	.nv.info,"",@"SHT_CUDA_INFO"
	.align	4


	//----- nvinfo : EIATTR_REGCOUNT
	.align		4
        /*0000*/ 	.byte	0x04, 0x2f
        /*0002*/ 	.short	(.L_1 - .L_0)
	.align		4
.L_0:
        /*0004*/ 	.word	index@(_Z12AddGPUKernelPKfPf)
        /*0008*/ 	.word	0x0000000a


	//----- nvinfo : EIATTR_FRAME_SIZE
	.align		4
.L_1:
        /*000c*/ 	.byte	0x04, 0x11
        /*000e*/ 	.short	(.L_3 - .L_2)
	.align		4
.L_2:
        /*0010*/ 	.word	index@(_Z12AddGPUKernelPKfPf)
        /*0014*/ 	.word	0x00000000


	//----- nvinfo : EIATTR_MIN_STACK_SIZE
	.align		4
.L_3:
        /*0018*/ 	.byte	0x04, 0x12
        /*001a*/ 	.short	(.L_5 - .L_4)
	.align		4
.L_4:
        /*001c*/ 	.word	index@(_Z12AddGPUKernelPKfPf)
        /*0020*/ 	.word	0x00000000
.L_5:


//--------------------- .nv.compat                --------------------------
	.section	.nv.compat,"",@"SHT_CUDA_COMPAT_INFO"
	.align	4
        /*0000*/ 	.byte	0x02, 0x09, 0x00, 0x00, 0x02, 0x02, 0x01, 0x00, 0x02, 0x05, 0x05, 0x00, 0x03, 0x07, 0x01, 0x01
        /*0010*/ 	.byte	0x02, 0x03, 0x00, 0x00, 0x02, 0x06, 0x01, 0x00, 0x04, 0x0b, 0x08, 0x00, 0x09, 0x00, 0x00, 0x00
        /*0020*/ 	.byte	0x00, 0x00, 0x00, 0x00


//--------------------- .nv.info._Z12AddGPUKernelPKfPf --------------------------
	.section	.nv.info._Z12AddGPUKernelPKfPf,"",@"SHT_CUDA_INFO"
	.sectionflags	@""
	.align	4


	//----- nvinfo : EIATTR_CUDA_API_VERSION
	.align		4
        /*0000*/ 	.byte	0x04, 0x37
        /*0002*/ 	.short	(.L_7 - .L_6)
.L_6:
        /*0004*/ 	.word	0x00000082


	//----- nvinfo : EIATTR_KPARAM_INFO
	.align		4
.L_7:
        /*0008*/ 	.byte	0x04, 0x17
        /*000a*/ 	.short	(.L_9 - .L_8)
.L_8:
        /*000c*/ 	.word	0x00000000
        /*0010*/ 	.short	0x0001
        /*0012*/ 	.short	0x0008
        /*0014*/ 	.byte	0x00, 0xf5, 0x21, 0x00


	//----- nvinfo : EIATTR_KPARAM_INFO
	.align		4
.L_9:
        /*0018*/ 	.byte	0x04, 0x17
        /*001a*/ 	.short	(.L_11 - .L_10)
.L_10:
        /*001c*/ 	.word	0x00000000
        /*0020*/ 	.short	0x0000
        /*0022*/ 	.short	0x0000
        /*0024*/ 	.byte	0x00, 0xf5, 0x21, 0x00


	//----- nvinfo : EIATTR_SPARSE_MMA_MASK
	.align		4
.L_11:
        /*0028*/ 	.byte	0x03, 0x50
        /*002a*/ 	.short	0x0000


	//----- nvinfo : EIATTR_MAXREG_COUNT
	.align		4
        /*002c*/ 	.byte	0x03, 0x1b
        /*002e*/ 	.short	0x00ff


	//----- nvinfo : EIATTR_MERCURY_ISA_VERSION
	.align		4
        /*0030*/ 	.byte	0x03, 0x5f
        /*0032*/ 	.short	0x0101


	//----- nvinfo : EIATTR_VRC_CTA_INIT_COUNT
	.align		4
        /*0034*/ 	.byte	0x02, 0x4a
	.zero		1
	.zero		1


	//----- nvinfo : EIATTR_EXIT_INSTR_OFFSETS
	.align		4
        /*0038*/ 	.byte	0x04, 0x1c
        /*003a*/ 	.short	(.L_13 - .L_12)


	//   ....[0]....
.L_12:
        /*003c*/ 	.word	0x00000060


	//   ....[1]....
        /*0040*/ 	.word	0x00000100


	//----- nvinfo : EIATTR_CBANK_PARAM_SIZE
	.align		4
.L_13:
        /*0044*/ 	.byte	0x03, 0x19
        /*0046*/ 	.short	0x0010


	//----- nvinfo : EIATTR_PARAM_CBANK
	.align		4
        /*0048*/ 	.byte	0x04, 0x0a
        /*004a*/ 	.short	(.L_15 - .L_14)
	.align		4
.L_14:
        /*004c*/ 	.word	index@(.nv.constant0._Z12AddGPUKernelPKfPf)
        /*0050*/ 	.short	0x0380
        /*0052*/ 	.short	0x0010


	//----- nvinfo : EIATTR_SW_WAR
	.align		4
.L_15:
        /*0054*/ 	.byte	0x04, 0x36
        /*0056*/ 	.short	(.L_17 - .L_16)
.L_16:
        /*0058*/ 	.word	0x00000008
.L_17:


//--------------------- .nv.callgraph             --------------------------
	.section	.nv.callgraph,"",@"SHT_CUDA_CALLGRAPH"
	.align	4
	.sectionentsize	8
	.align		4
        /*0000*/ 	.word	0x00000000
	.align		4
        /*0004*/ 	.word	0xffffffff
	.align		4
        /*0008*/ 	.word	0x00000000
	.align		4
        /*000c*/ 	.word	0xfffffffe
	.align		4
        /*0010*/ 	.word	0x00000000
	.align		4
        /*0014*/ 	.word	0xfffffffd
	.align		4
        /*0018*/ 	.word	0x00000000
	.align		4
        /*001c*/ 	.word	0xfffffffc


//--------------------- .text._Z12AddGPUKernelPKfPf --------------------------
	.section	.text._Z12AddGPUKernelPKfPf,"ax",@progbits
	.align	128
        .global         _Z12AddGPUKernelPKfPf
        .type           _Z12AddGPUKernelPKfPf,@function
        .size           _Z12AddGPUKernelPKfPf,(.L_x_1 - _Z12AddGPUKernelPKfPf)
        .other          _Z12AddGPUKernelPKfPf,@"STO_CUDA_ENTRY STV_DEFAULT"
_Z12AddGPUKernelPKfPf:
.text._Z12AddGPUKernelPKfPf:
[----:B------:R-:W-:Y:S01]  /*0000*/  LDC R1, c[0x0][0x37c] ;  /* 0x0000df00ff017b82 */ /* 0x000fe20000000800 */
[----:B------:R-:W0:Y:S07]  /*0010*/  S2R R0, SR_TID.X ;  /* 0x0000000000007919 */ /* 0x000e2e0000002100 */
[----:B------:R-:W0:Y:S08]  /*0020*/  S2UR UR4, SR_CTAID.X ;  /* 0x00000000000479c3 */ /* 0x000e300000002500 */
[----:B------:R-:W0:Y:S02]  /*0030*/  LDC R7, c[0x0][0x360] ;  /* 0x0000d800ff077b82 */ /* 0x000e240000000800 */
[----:B0-----:R-:W-:-:S05]  /*0040*/  IMAD R7, R7, UR4, R0 ;  /* 0x0000000407077c24 */ /* 0x001fca000f8e0200 */
[----:B------:R-:W-:-:S13]  /*0050*/  ISETP.GT.AND P0, PT, R7, 0x3f, PT ;  /* 0x0000003f0700780c */ /* 0x000fda0003f04270 */
[----:B------:R-:W-:Y:S05]  /*0060*/  @P0 EXIT ;  /* 0x000000000000094d */ /* 0x000fea0003800000 */
[----:B------:R-:W0:Y:S01]  /*0070*/  LDC.64 R2, c[0x0][0x380] ;  /* 0x0000e000ff027b82 */ /* 0x000e220000000a00 */
[----:B------:R-:W1:Y:S07]  /*0080*/  LDCU.64 UR4, c[0x0][0x358] ;  /* 0x00006b00ff0477ac */ /* 0x000e6e0008000a00 */
[----:B------:R-:W2:Y:S01]  /*0090*/  LDC.64 R4, c[0x0][0x388] ;  /* 0x0000e200ff047b82 */ /* 0x000ea20000000a00 */
[----:B0-----:R-:W-:-:S06]  /*00a0*/  IMAD.WIDE R2, R7, 0x4, R2 ;  /* 0x0000000407027825 */ /* 0x001fcc00078e0202 */
[----:B-1----:R-:W3:Y:S01]  /*00b0*/  LDG.E R2, desc[UR4][R2.64] ;  /* 0x0000000402027981 */ /* 0x002ee2000c1e1900 */
[----:B--2---:R-:W-:-:S05]  /*00c0*/  IMAD.WIDE R4, R7, 0x4, R4 ;  /* 0x0000000407047825 */ /* 0x004fca00078e0204 */
[----:B------:R-:W3:Y:S02]  /*00d0*/  LDG.E R7, desc[UR4][R4.64] ;  /* 0x0000000404077981 */ /* 0x000ee4000c1e1900 */
[----:B---3--:R-:W-:-:S05]  /*00e0*/  FADD R7, R2, R7 ;  /* 0x0000000702077221 */ /* 0x008fca0000000000 */
[----:B------:R-:W-:Y:S01]  /*00f0*/  STG.E desc[UR4][R4.64], R7 ;  /* 0x0000000704007986 */ /* 0x000fe2000c101904 */
[----:B------:R-:W-:Y:S05]  /*0100*/  EXIT ;  /* 0x000000000000794d */ /* 0x000fea0003800000 */
.L_x_0:
[----:B------:R-:W-:-:S00]  /*0110*/  BRA `(.L_x_0) ;  /* 0xfffffffc00fc7947 */ /* 0x000fc0000383ffff */
[----:B------:R-:W-:-:S00]  /*0120*/  NOP ;  /* 0x0000000000007918 */ /* 0x000fc00000000000 */
        /* <DEDUP_REMOVED lines=13> */
.L_x_1:


//--------------------- .nv.shared.reserved.0     --------------------------
	.section	.nv.shared.reserved.0,"aw",@nobits
	.weak		__nv_reservedSMEM_offset_0_alias
	.size		__nv_reservedSMEM_offset_0_alias, 0, 64
	.other		__nv_reservedSMEM_offset_0_alias,@"STO_CUDA_RESERVED_SHARED STV_DEFAULT"
__nv_reservedSMEM_offset_0_alias:
	.zero		0
	.zero		64


//--------------------- .nv.constant0._Z12AddGPUKernelPKfPf --------------------------
	.section	.nv.constant0._Z12AddGPUKernelPKfPf,"a",@progbits
	.sectionflags	@""
	.align	4
.nv.constant0._Z12AddGPUKernelPKfPf:
	.zero		912


//--------------------- SYMBOLS --------------------------

	.type		.nv.reservedSmem.offset0,@object
	.size		.nv.reservedSmem.offset0,0x4
